	.headerflags	@"EF_CUDA_TEXMODE_UNIFIED EF_CUDA_64BIT_ADDRESS EF_CUDA_ACCELERATORS EF_CUDA_SM90 EF_CUDA_VIRTUAL_SM(EF_CUDA_SM90)"
	.elftype	@"ET_EXEC"


//--------------------- .nv.info                  --------------------------
	.section	.nv.info,"",@"SHT_CUDA_INFO"
	.align	4


	//----- nvinfo : EIATTR_REGCOUNT
	.align		4
        /*0000*/ 	.byte	0x04, 0x2f
        /*0002*/ 	.short	(.L_3 - .L_2)
	.align		4
.L_2:
        /*0004*/ 	.word	index@(triton_poi_fused__native_batch_norm_legit_no_training_mul_softplus_tanh_6)
        /*0008*/ 	.word	0x00000012


	//----- nvinfo : EIATTR_MIN_STACK_SIZE
	.align		4
.L_3:
        /*000c*/ 	.byte	0x04, 0x12
        /*000e*/ 	.short	(.L_5 - .L_4)
	.align		4
.L_4:
        /*0010*/ 	.word	index@(triton_poi_fused__native_batch_norm_legit_no_training_mul_softplus_tanh_6)
        /*0014*/ 	.word	0x00000000


	//----- nvinfo : EIATTR_FRAME_SIZE
	.align		4
.L_5:
        /*0018*/ 	.byte	0x04, 0x11
        /*001a*/ 	.short	(.L_7 - .L_6)
	.align		4
.L_6:
        /*001c*/ 	.word	index@(triton_poi_fused__native_batch_norm_legit_no_training_mul_softplus_tanh_6)
        /*0020*/ 	.word	0x00000000


	//----- nvinfo : EIATTR_MIN_STACK_SIZE
	.align		4
.L_7:
        /*0024*/ 	.byte	0x04, 0x12
        /*0026*/ 	.short	(.L_9 - .L_8)
	.align		4
.L_8:
        /*0028*/ 	.word	index@(triton_poi_fused__native_batch_norm_legit_no_training_mul_softplus_tanh_6)
        /*002c*/ 	.word	0x00000000
.L_9:


//--------------------- .nv.info.triton_poi_fused__native_batch_norm_legit_no_training_mul_softplus_tanh_6 --------------------------
	.section	.nv.info.triton_poi_fused__native_batch_norm_legit_no_training_mul_softplus_tanh_6,"",@"SHT_CUDA_INFO"
	.sectionflags	@""
	.align	4


	//----- nvinfo : EIATTR_CUDA_API_VERSION
	.align		4
        /*0000*/ 	.byte	0x04, 0x37
        /*0002*/ 	.short	(.L_11 - .L_10)
.L_10:
        /*0004*/ 	.word	0x0000007c


	//----- nvinfo : EIATTR_KPARAM_INFO
	.align		4
.L_11:
        /*0008*/ 	.byte	0x04, 0x17
        /*000a*/ 	.short	(.L_13 - .L_12)
.L_12:
        /*000c*/ 	.word	0x00000000
        /*0010*/ 	.short	0x0006
        /*0012*/ 	.short	0x0030
        /*0014*/ 	.byte	0x00, 0xf0, 0x11, 0x00


	//----- nvinfo : EIATTR_KPARAM_INFO
	.align		4
.L_13:
        /*0018*/ 	.byte	0x04, 0x17
        /*001a*/ 	.short	(.L_15 - .L_14)
.L_14:
        /*001c*/ 	.word	0x00000000
        /*0020*/ 	.short	0x0005
        /*0022*/ 	.short	0x0028
        /*0024*/ 	.byte	0x00, 0xf4, 0x21, 0x00


	//----- nvinfo : EIATTR_KPARAM_INFO
	.align		4
.L_15:
        /*0028*/ 	.byte	0x04, 0x17
        /*002a*/ 	.short	(.L_17 - .L_16)
.L_16:
        /*002c*/ 	.word	0x00000000
        /*0030*/ 	.short	0x0004
        /*0032*/ 	.short	0x0020
        /*0034*/ 	.byte	0x00, 0xf4, 0x21, 0x00


	//----- nvinfo : EIATTR_KPARAM_INFO
	.align		4
.L_17:
        /*0038*/ 	.byte	0x04, 0x17
        /*003a*/ 	.short	(.L_19 - .L_18)
.L_18:
        /*003c*/ 	.word	0x00000000
        /*0040*/ 	.short	0x0003
        /*0042*/ 	.short	0x0018
        /*0044*/ 	.byte	0x00, 0xf4, 0x21, 0x00


	//----- nvinfo : EIATTR_KPARAM_INFO
	.align		4
.L_19:
        /*0048*/ 	.byte	0x04, 0x17
        /*004a*/ 	.short	(.L_21 - .L_20)
.L_20:
        /*004c*/ 	.word	0x00000000
        /*0050*/ 	.short	0x0002
        /*0052*/ 	.short	0x0010
        /*0054*/ 	.byte	0x00, 0xf4, 0x21, 0x00


	//----- nvinfo : EIATTR_KPARAM_INFO
	.align		4
.L_21:
        /*0058*/ 	.byte	0x04, 0x17
        /*005a*/ 	.short	(.L_23 - .L_22)
.L_22:
        /*005c*/ 	.word	0x00000000
        /*0060*/ 	.short	0x0001
        /*0062*/ 	.short	0x0008
        /*0064*/ 	.byte	0x00, 0xf4, 0x21, 0x00


	//----- nvinfo : EIATTR_KPARAM_INFO
	.align		4
.L_23:
        /*0068*/ 	.byte	0x04, 0x17
        /*006a*/ 	.short	(.L_25 - .L_24)
.L_24:
        /*006c*/ 	.word	0x00000000
        /*0070*/ 	.short	0x0000
        /*0072*/ 	.short	0x0000
        /*0074*/ 	.byte	0x00, 0xf4, 0x21, 0x00


	//----- nvinfo : EIATTR_SPARSE_MMA_MASK
	.align		4
.L_25:
        /*0078*/ 	.byte	0x03, 0x50
        /*007a*/ 	.short	0x0000


	//----- nvinfo : EIATTR_MAXREG_COUNT
	.align		4
        /*007c*/ 	.byte	0x03, 0x1b
        /*007e*/ 	.short	0x00ff


	//----- nvinfo : EIATTR_EXIT_INSTR_OFFSETS
	.align		4
        /*0080*/ 	.byte	0x04, 0x1c
        /*0082*/ 	.short	(.L_27 - .L_26)


	//   ....[0]....
.L_26:
        /*0084*/ 	.word	0x00000b20


	//----- nvinfo : EIATTR_REQNTID
	.align		4
.L_27:
        /*0088*/ 	.byte	0x04, 0x10
        /*008a*/ 	.short	(.L_29 - .L_28)
.L_28:
        /*008c*/ 	.word	0x00000100
        /*0090*/ 	.word	0x00000001
        /*0094*/ 	.word	0x00000001


	//----- nvinfo : EIATTR_CRS_STACK_SIZE
	.align		4
.L_29:
        /*0098*/ 	.byte	0x04, 0x1e
        /*009a*/ 	.short	(.L_31 - .L_30)
.L_30:
        /*009c*/ 	.word	0x00000000


	//----- nvinfo : EIATTR_CBANK_PARAM_SIZE
	.align		4
.L_31:
        /*00a0*/ 	.byte	0x03, 0x19
        /*00a2*/ 	.short	0x0034


	//----- nvinfo : EIATTR_PARAM_CBANK
	.align		4
        /*00a4*/ 	.byte	0x04, 0x0a
        /*00a6*/ 	.short	(.L_33 - .L_32)
	.align		4
.L_32:
        /*00a8*/ 	.word	index@(.nv.constant0.triton_poi_fused__native_batch_norm_legit_no_training_mul_softplus_tanh_6)
        /*00ac*/ 	.short	0x0210
        /*00ae*/ 	.short	0x0034


	//----- nvinfo : EIATTR_SW_WAR
	.align		4
.L_33:
        /*00b0*/ 	.byte	0x04, 0x36
        /*00b2*/ 	.short	(.L_35 - .L_34)
.L_34:
        /*00b4*/ 	.word	0x00000008
.L_35:


//--------------------- .nv.callgraph             --------------------------
	.section	.nv.callgraph,"",@"SHT_CUDA_CALLGRAPH"
	.align	4
	.sectionentsize	8
	.align		4
        /*0000*/ 	.word	0x00000000
	.align		4
        /*0004*/ 	.word	0xffffffff
	.align		4
        /*0008*/ 	.word	0x00000000
	.align		4
        /*000c*/ 	.word	0xfffffffe
	.align		4
        /*0010*/ 	.word	0x00000000
	.align		4
        /*0014*/ 	.word	0xfffffffd
	.align		4
        /*0018*/ 	.word	0x00000000
	.align		4
        /*001c*/ 	.word	0xfffffffc


//--------------------- .nv.constant4             --------------------------
	.section	.nv.constant4,"a",@progbits
	.align	8
	.align		8
.nv.constant4:
        /*0000*/ 	.dword	_$_str
	.align		8
        /*0008*/ 	.dword	_$_str_$_2


//--------------------- .text.triton_poi_fused__native_batch_norm_legit_no_training_mul_softplus_tanh_6 --------------------------
	.section	.text.triton_poi_fused__native_batch_norm_legit_no_training_mul_softplus_tanh_6,"ax",@progbits
	.align	128
        .global         triton_poi_fused__native_batch_norm_legit_no_training_mul_softplus_tanh_6
        .type           triton_poi_fused__native_batch_norm_legit_no_training_mul_softplus_tanh_6,@function
        .size           triton_poi_fused__native_batch_norm_legit_no_training_mul_softplus_tanh_6,(.L_x_11 - triton_poi_fused__native_batch_norm_legit_no_training_mul_softplus_tanh_6)
        .other          triton_poi_fused__native_batch_norm_legit_no_training_mul_softplus_tanh_6,@"STO_CUDA_ENTRY STV_DEFAULT"
triton_poi_fused__native_batch_norm_legit_no_training_mul_softplus_tanh_6:
.text.triton_poi_fused__native_batch_norm_legit_no_training_mul_softplus_tanh_6:
[----:B------:R-:W0:Y:S01]  /*0000*/  LDC R1, c[0x0][0x28] ;  /* 0x00000a00ff017b82 */ /* 0x000e220000000800 */
[----:B------:R-:W1:Y:S07]  /*0010*/  S2R R0, SR_TID.X ;  /* 0x0000000000007919 */ /* 0x000e6e0000002100 */
[----:B------:R-:W2:Y:S01]  /*0020*/  LDC.64 R4, c[0x0][0x228] ;  /* 0x00008a00ff047b82 */ /* 0x000ea20000000a00 */
[----:B------:R-:W-:Y:S01]  /*0030*/  ULDC.64 UR4, c[0x0][0x208] ;  /* 0x0000820000047ab9 */ /* 0x000fe20000000a00 */
[----:B------:R-:W3:Y:S06]  /*0040*/  S2R R7, SR_CTAID.X ;  /* 0x0000000000077919 */ /* 0x000eec0000002500 */
[----:B------:R-:W4:Y:S08]  /*0050*/  LDC.64 R8, c[0x0][0x220] ;  /* 0x00008800ff087b82 */ /* 0x000f300000000a00 */
[----:B------:R-:W5:Y:S08]  /*0060*/  LDC.64 R10, c[0x0][0x230] ;  /* 0x00008c00ff0a7b82 */ /* 0x000f700000000a00 */
[----:B------:R-:W5:Y:S01]  /*0070*/  LDC.64 R12, c[0x0][0x238] ;  /* 0x00008e00ff0c7b82 */ /* 0x000f620000000a00 */
[----:B-1----:R-:W-:-:S02]  /*0080*/  SHF.L.U32 R0, R0, 0x1, RZ ;  /* 0x0000000100007819 */ /* 0x002fc400000006ff */
[----:B---3--:R-:W-:Y:S02]  /*0090*/  SHF.R.S32.HI R3, RZ, 0x16, R7 ;  /* 0x00000016ff037819 */ /* 0x008fe40000011407 */
[----:B------:R-:W-:Y:S02]  /*00a0*/  LOP3.LUT R0, R0, 0x1fe, RZ, 0xc0, !PT ;  /* 0x000001fe00007812 */ /* 0x000fe400078ec0ff */
[----:B------:R-:W-:Y:S02]  /*00b0*/  SGXT R3, R3, 0x1 ;  /* 0x000000010303781a */ /* 0x000fe40000000200 */
[----:B------:R-:W-:Y:S02]  /*00c0*/  LEA R2, R7, R0, 0x9 ;  /* 0x0000000007027211 */ /* 0x000fe400078e48ff */
[----:B------:R-:W1:Y:S02]  /*00d0*/  LDC.64 R6, c[0x0][0x218] ;  /* 0x00008600ff067b82 */ /* 0x000e640000000a00 */
[----:B------:R-:W-:-:S04]  /*00e0*/  LEA.HI R3, R3, R2, RZ, 0x5 ;  /* 0x0000000203037211 */ /* 0x000fc800078f28ff */
[----:B------:R-:W-:-:S04]  /*00f0*/  LOP3.LUT R3, R3, 0xffffffe0, RZ, 0xc0, !PT ;  /* 0xffffffe003037812 */ /* 0x000fc800078ec0ff */
[----:B------:R-:W-:-:S05]  /*0100*/  IADD3 R3, R2, -R3, RZ ;  /* 0x8000000302037210 */ /* 0x000fca0007ffe0ff */
[----:B--2---:R-:W-:-:S06]  /*0110*/  IMAD.WIDE R4, R3, 0x4, R4 ;  /* 0x0000000403047825 */ /* 0x004fcc00078e0204 */
[----:B------:R-:W2:Y:S01]  /*0120*/  LDG.E.EL.64 R4, desc[UR4][R4.64] ;  /* 0x0000000404047981 */ /* 0x000ea2000c2e1b00 */
[----:B----4-:R-:W-:-:S04]  /*0130*/  IMAD.WIDE R8, R3, 0x4, R8 ;  /* 0x0000000403087825 */ /* 0x010fc800078e0208 */
[----:B-1----:R-:W-:Y:S02]  /*0140*/  IMAD.WIDE R6, R2, 0x4, R6 ;  /* 0x0000000402067825 */ /* 0x002fe400078e0206 */
[----:B------:R-:W3:Y:S02]  /*0150*/  LDG.E.EL.64 R8, desc[UR4][R8.64] ;  /* 0x0000000408087981 */ /* 0x000ee4000c2e1b00 */
[C---:B-----5:R-:W-:Y:S02]  /*0160*/  IMAD.WIDE R10, R3.reuse, 0x4, R10 ;  /* 0x00000004030a7825 */ /* 0x060fe400078e020a */
[----:B------:R-:W3:Y:S02]  /*0170*/  LDG.E.64 R6, desc[UR4][R6.64] ;  /* 0x0000000406067981 */ /* 0x000ee4000c1e1b00 */
[----:B0-----:R-:W-:Y:S02]  /*0180*/  IMAD.WIDE R12, R3, 0x4, R12 ;  /* 0x00000004030c7825 */ /* 0x001fe400078e020c */
[----:B------:R-:W4:Y:S04]  /*0190*/  LDG.E.EL.64 R10, desc[UR4][R10.64] ;  /* 0x000000040a0a7981 */ /* 0x000f28000c2e1b00 */
[----:B------:R-:W4:Y:S01]  /*01a0*/  LDG.E.EL.64 R12, desc[UR4][R12.64] ;  /* 0x000000040c0c7981 */ /* 0x000f22000c2e1b00 */
[----:B------:R-:W-:Y:S01]  /*01b0*/  HFMA2.MMA R0, -RZ, RZ, 1.625, 0 ;  /* 0x3e800000ff007435 */ /* 0x000fe200000001ff */
[----:B------:R-:W-:Y:S01]  /*01c0*/  BSSY B0, `(.L_x_0) ;  /* 0x0000057000007945 */ /* 0x000fe20003800000 */
[----:B--2---:R-:W-:Y:S01]  /*01d0*/  FADD R4, R4, 9.9999997473787516356e-06 ;  /* 0x3727c5ac04047421 */ /* 0x004fe20000000000 */
[----:B------:R-:W-:-:S03]  /*01e0*/  FADD R5, R5, 9.9999997473787516356e-06 ;  /* 0x3727c5ac05057421 */ /* 0x000fc60000000000 */
[----:B------:R-:W0:Y:S08]  /*01f0*/  MUFU.SQRT R3, R4 ;  /* 0x0000000400037308 */ /* 0x000e300000002000 */
[----:B------:R-:W1:Y:S01]  /*0200*/  MUFU.SQRT R14, R5 ;  /* 0x00000005000e7308 */ /* 0x000e620000002000 */
[C---:B0-----:R-:W-:Y:S02]  /*0210*/  FSETP.GT.AND P0, PT, R3.reuse, 8.50705917302346158658e+37, PT ;  /* 0x7e8000000300780b */ /* 0x041fe40003f04000 */
[----:B------:R-:W-:-:S02]  /*0220*/  FSETP.GEU.AND P2, PT, R3, 1.175494350822287508e-38, PT ;  /* 0x008000000300780b */ /* 0x000fc40003f4e000 */
[C---:B-1----:R-:W-:Y:S02]  /*0230*/  FSETP.GT.AND P1, PT, R14.reuse, 8.50705917302346158658e+37, PT ;  /* 0x7e8000000e00780b */ /* 0x042fe40003f24000 */
[----:B------:R-:W-:-:S07]  /*0240*/  FSETP.GEU.AND P3, PT, R14, 1.175494350822287508e-38, PT ;  /* 0x008000000e00780b */ /* 0x000fce0003f6e000 */
[----:B------:R-:W-:-:S04]  /*0250*/  @P0 FMUL R3, R3, 0.25 ;  /* 0x3e80000003030820 */ /* 0x000fc80000400000 */
[----:B------:R-:W-:Y:S01]  /*0260*/  @!P2 FMUL R3, R3, 16777216 ;  /* 0x4b8000000303a820 */ /* 0x000fe20000400000 */
[----:B------:R-:W-:-:S04]  /*0270*/  @P1 FMUL R14, R14, 0.25 ;  /* 0x3e8000000e0e1820 */ /* 0x000fc80000400000 */
[----:B------:R-:W-:Y:S01]  /*0280*/  @!P3 FMUL R14, R14, 16777216 ;  /* 0x4b8000000e0eb820 */ /* 0x000fe20000400000 */
[----:B------:R-:W0:Y:S01]  /*0290*/  MUFU.RCP R3, R3 ;  /* 0x0000000300037308 */ /* 0x000e220000001000 */
[----:B------:R-:W-:-:S07]  /*02a0*/  FSEL R4, R0, 1, P0 ;  /* 0x3f80000000047808 */ /* 0x000fce0000000000 */
[----:B------:R-:W1:Y:S01]  /*02b0*/  MUFU.RCP R14, R14 ;  /* 0x0000000e000e7308 */ /* 0x000e620000001000 */
[----:B------:R-:W-:Y:S01]  /*02c0*/  FSEL R15, R0, 1, P1 ;  /* 0x3f800000000f7808 */ /* 0x000fe20000800000 */
[----:B------:R-:W-:Y:S01]  /*02d0*/  @!P2 FMUL R4, R4, 16777216 ;  /* 0x4b8000000404a820 */ /* 0x000fe20000400000 */
[----:B---3--:R-:W-:-:S03]  /*02e0*/  FADD R6, R6, -R8 ;  /* 0x8000000806067221 */ /* 0x008fc60000000000 */
[----:B------:R-:W-:Y:S01]  /*02f0*/  @!P3 FMUL R15, R15, 16777216 ;  /* 0x4b8000000f0fb820 */ /* 0x000fe20000400000 */
[----:B0-----:R-:W-:Y:S01]  /*0300*/  FMUL R5, R3, R4 ;  /* 0x0000000403057220 */ /* 0x001fe20000400000 */
[----:B------:R-:W-:-:S03]  /*0310*/  FADD R7, R7, -R9 ;  /* 0x8000000907077221 */ /* 0x000fc60000000000 */
[----:B------:R-:W-:Y:S01]  /*0320*/  FMUL R5, R6, R5 ;  /* 0x0000000506057220 */ /* 0x000fe20000400000 */
[----:B-1----:R-:W-:-:S03]  /*0330*/  FMUL R4, R14, R15 ;  /* 0x0000000f0e047220 */ /* 0x002fc60000400000 */
[----:B----4-:R-:W-:Y:S01]  /*0340*/  FFMA R10, R10, R5, R12 ;  /* 0x000000050a0a7223 */ /* 0x010fe2000000000c */
[----:B------:R-:W-:-:S03]  /*0350*/  FMUL R4, R7, R4 ;  /* 0x0000000407047220 */ /* 0x000fc60000400000 */
[----:B------:R-:W-:Y:S01]  /*0360*/  FMUL R5, R10, 1.4426950216293334961 ;  /* 0x3fb8aa3b0a057820 */ /* 0x000fe20000400000 */
[----:B------:R-:W-:-:S04]  /*0370*/  FFMA R11, R11, R4, R13 ;  /* 0x000000040b0b7223 */ /* 0x000fc8000000000d */
[----:B------:R-:W-:Y:S01]  /*0380*/  FMUL R7, R11, 1.4426950216293334961 ;  /* 0x3fb8aa3b0b077820 */ /* 0x000fe20000400000 */
[----:B------:R-:W-:-:S04]  /*0390*/  FSETP.GEU.AND P0, PT, R5, -126, PT ;  /* 0xc2fc00000500780b */ /* 0x000fc80003f0e000 */
[----:B------:R-:W-:-:S09]  /*03a0*/  FSETP.GEU.AND P1, PT, R7, -126, PT ;  /* 0xc2fc00000700780b */ /* 0x000fd20003f2e000 */
[----:B------:R-:W-:-:S04]  /*03b0*/  @!P0 FMUL R5, R5, 0.5 ;  /* 0x3f00000005058820 */ /* 0x000fc80000400000 */
[----:B------:R-:W-:Y:S01]  /*03c0*/  @!P1 FMUL R7, R7, 0.5 ;  /* 0x3f00000007079820 */ /* 0x000fe20000400000 */
[----:B------:R-:W0:Y:S08]  /*03d0*/  MUFU.EX2 R3, R5 ;  /* 0x0000000500037308 */ /* 0x000e300000000800 */
[----:B------:R-:W1:Y:S01]  /*03e0*/  MUFU.EX2 R4, R7 ;  /* 0x0000000700047308 */ /* 0x000e620000000800 */
[----:B0-----:R-:W-:-:S04]  /*03f0*/  @!P0 FMUL R3, R3, R3 ;  /* 0x0000000303038220 */ /* 0x001fc80000400000 */
[----:B------:R-:W-:Y:S01]  /*0400*/  FADD.FTZ.RZ R6, R3, 1 ;  /* 0x3f80000003067421 */ /* 0x000fe2000001c000 */
[----:B-1----:R-:W-:-:S04]  /*0410*/  @!P1 FMUL R4, R4, R4 ;  /* 0x0000000404049220 */ /* 0x002fc80000400000 */
[----:B------:R-:W-:Y:S01]  /*0420*/  IADD3 R6, R6, -0x3f400000, RZ ;  /* 0xc0c0000006067810 */ /* 0x000fe20007ffe0ff */
[----:B------:R-:W-:-:S03]  /*0430*/  FADD.FTZ.RZ R8, R4, 1 ;  /* 0x3f80000004087421 */ /* 0x000fc6000001c000 */
[----:B------:R-:W-:Y:S02]  /*0440*/  LOP3.LUT R6, R6, 0xff800000, RZ, 0xc0, !PT ;  /* 0xff80000006067812 */ /* 0x000fe400078ec0ff */
[----:B------:R-:W-:Y:S02]  /*0450*/  IADD3 R8, R8, -0x3f400000, RZ ;  /* 0xc0c0000008087810 */ /* 0x000fe40007ffe0ff */
[----:B------:R-:W-:Y:S02]  /*0460*/  IADD3 R9, -R6, 0x40800000, RZ ;  /* 0x4080000006097810 */ /* 0x000fe40007ffe1ff */
[----:B------:R-:W-:-:S04]  /*0470*/  LOP3.LUT R5, R8, 0xff800000, RZ, 0xc0, !PT ;  /* 0xff80000008057812 */ /* 0x000fc800078ec0ff */
[----:B------:R-:W-:Y:S01]  /*0480*/  IADD3 R13, -R5, 0x40800000, RZ ;  /* 0x40800000050d7810 */ /* 0x000fe20007ffe1ff */
[-C--:B------:R-:W-:Y:S01]  /*0490*/  FFMA.FTZ R7, R9, R0.reuse, -1 ;  /* 0xbf80000009077423 */ /* 0x080fe20000010000 */
[----:B------:R-:W-:Y:S02]  /*04a0*/  IADD3 R8, R3, -R6, RZ ;  /* 0x8000000603087210 */ /* 0x000fe40007ffe0ff */
[----:B------:R-:W-:Y:S01]  /*04b0*/  IADD3 R9, R4, -R5, RZ ;  /* 0x8000000504097210 */ /* 0x000fe20007ffe0ff */
[----:B------:R-:W-:Y:S01]  /*04c0*/  FFMA.FTZ R0, R13, R0, -1 ;  /* 0xbf8000000d007423 */ /* 0x000fe20000010000 */
[----:B------:R-:W-:Y:S01]  /*04d0*/  MOV R12, 0x3d39bf78 ;  /* 0x3d39bf78000c7802 */ /* 0x000fe20000000f00 */
[----:B------:R-:W-:Y:S02]  /*04e0*/  FADD R7, R8, R7 ;  /* 0x0000000708077221 */ /* 0x000fe40000000000 */
[----:B------:R-:W-:Y:S02]  /*04f0*/  FADD R0, R9, R0 ;  /* 0x0000000009007221 */ /* 0x000fe40000000000 */
[----:B------:R-:W-:-:S02]  /*0500*/  FFMA.FTZ R8, R7, -R12, 0.10546888411045074463 ;  /* 0x3dd8001207087423 */ /* 0x000fc4000001080c */
[C---:B------:R-:W-:Y:S02]  /*0510*/  FFMA.FTZ R9, R0.reuse, -R12, 0.10546888411045074463 ;  /* 0x3dd8001200097423 */ /* 0x040fe4000001080c */
[C---:B------:R-:W-:Y:S02]  /*0520*/  FFMA.FTZ R8, R7.reuse, R8, -0.13229703903198242188 ;  /* 0xbe0778e007087423 */ /* 0x040fe40000010008 */
[C---:B------:R-:W-:Y:S02]  /*0530*/  FFMA.FTZ R9, R0.reuse, R9, -0.13229703903198242188 ;  /* 0xbe0778e000097423 */ /* 0x040fe40000010009 */
[C---:B------:R-:W-:Y:S02]  /*0540*/  FFMA.FTZ R8, R7.reuse, R8, 0.14491446316242218018 ;  /* 0x3e14647507087423 */ /* 0x040fe40000010008 */
[----:B------:R-:W-:Y:S02]  /*0550*/  FFMA.FTZ R9, R0, R9, 0.14491446316242218018 ;  /* 0x3e14647500097423 */ /* 0x000fe40000010009 */
[----:B------:R-:W-:-:S02]  /*0560*/  FFMA.FTZ R8, R7, R8, -0.16641564667224884033 ;  /* 0xbe2a68dd07087423 */ /* 0x000fc40000010008 */
[C---:B------:R-:W-:Y:S02]  /*0570*/  FFMA.FTZ R9, R0.reuse, R9, -0.16641564667224884033 ;  /* 0xbe2a68dd00097423 */ /* 0x040fe40000010009 */
[C---:B------:R-:W-:Y:S02]  /*0580*/  FFMA.FTZ R8, R7.reuse, R8, 0.19988867640495300293 ;  /* 0x3e4caf9e07087423 */ /* 0x040fe40000010008 */
[C---:B------:R-:W-:Y:S02]  /*0590*/  FFMA.FTZ R9, R0.reuse, R9, 0.19988867640495300293 ;  /* 0x3e4caf9e00097423 */ /* 0x040fe40000010009 */
[----:B------:R-:W-:Y:S02]  /*05a0*/  FFMA.FTZ R8, R7, R8, -0.25000196695327758789 ;  /* 0xbe80004207087423 */ /* 0x000fe40000010008 */
[----:B------:R-:W-:Y:S01]  /*05b0*/  FFMA.FTZ R9, R0, R9, -0.25000196695327758789 ;  /* 0xbe80004200097423 */ /* 0x000fe20000010009 */
[----:B------:R-:W-:Y:S01]  /*05c0*/  ISETP.GE.U32.AND P2, PT, R3, 0x7f800000, PT ;  /* 0x7f8000000300780c */ /* 0x000fe20003f46070 */
[----:B------:R-:W-:-:S02]  /*05d0*/  FFMA.FTZ R8, R7, R8, 0.33333510160446166992 ;  /* 0x3eaaaae607087423 */ /* 0x000fc40000010008 */
[C---:B------:R-:W-:Y:S02]  /*05e0*/  FFMA.FTZ R9, R0.reuse, R9, 0.33333510160446166992 ;  /* 0x3eaaaae600097423 */ /* 0x040fe40000010009 */
[C---:B------:R-:W-:Y:S02]  /*05f0*/  FFMA.FTZ R8, R7.reuse, R8, -0.5 ;  /* 0xbf00000007087423 */ /* 0x040fe40000010008 */
[C---:B------:R-:W-:Y:S01]  /*0600*/  FFMA.FTZ R9, R0.reuse, R9, -0.5 ;  /* 0xbf00000000097423 */ /* 0x040fe20000010009 */
[----:B------:R-:W-:Y:S01]  /*0610*/  I2FP.F32.S32 R5, R5 ;  /* 0x0000000500057245 */ /* 0x000fe20000201400 */
[C---:B------:R-:W-:Y:S01]  /*0620*/  FMUL R8, R7.reuse, R8 ;  /* 0x0000000807087220 */ /* 0x040fe20000400000 */
[----:B------:R-:W-:Y:S01]  /*0630*/  I2FP.F32.S32 R6, R6 ;  /* 0x0000000600067245 */ /* 0x000fe20000201400 */
[C---:B------:R-:W-:Y:S02]  /*0640*/  FMUL R9, R0.reuse, R9 ;  /* 0x0000000900097220 */ /* 0x040fe40000400000 */
[----:B------:R-:W-:Y:S01]  /*0650*/  FFMA.FTZ R7, R7, R8, R7 ;  /* 0x0000000807077223 */ /* 0x000fe20000010007 */
[----:B------:R-:W-:Y:S01]  /*0660*/  FMUL R5, R5, 1.1920928955078125e-07 ;  /* 0x3400000005057820 */ /* 0x000fe20000400000 */
[----:B------:R-:W-:Y:S01]  /*0670*/  FFMA.FTZ R0, R0, R9, R0 ;  /* 0x0000000900007223 */ /* 0x000fe20000010000 */
[----:B------:R-:W-:Y:S01]  /*0680*/  FMUL R6, R6, 1.1920928955078125e-07 ;  /* 0x3400000006067820 */ /* 0x000fe20000400000 */
[----:B------:R-:W-:-:S02]  /*0690*/  FSETP.GT.AND P0, PT, R10, 20, PT ;  /* 0x41a000000a00780b */ /* 0x000fc40003f04000 */
[----:B------:R-:W-:Y:S01]  /*06a0*/  ISETP.GE.U32.AND P1, PT, R4, 0x7f800000, PT ;  /* 0x7f8000000400780c */ /* 0x000fe20003f26070 */
[----:B------:R-:W-:Y:S01]  /*06b0*/  FFMA.FTZ R0, R5, 0.69314718246459960938, R0 ;  /* 0x3f31721805007823 */ /* 0x000fe20000010000 */
[----:B------:R-:W-:Y:S01]  /*06c0*/  FFMA.FTZ R7, R6, 0.69314718246459960938, R7 ;  /* 0x3f31721806077823 */ /* 0x000fe20000010007 */
[----:B------:R-:W-:Y:S10]  /*06d0*/  @!P2 BRA `(.L_x_1) ;  /* 0x000000000014a947 */ /* 0x000ff40003800000 */
[C---:B------:R-:W-:Y:S02]  /*06e0*/  ISETP.GE.AND P2, PT, R3.reuse, -0x407fffff, PT ;  /* 0xbf8000010300780c */ /* 0x040fe40003f46270 */
[----:B------:R-:W-:-:S11]  /*06f0*/  FSETP.NEU.AND P3, PT, R3, RZ, PT ;  /* 0x000000ff0300720b */ /* 0x000fd60003f6d000 */
[----:B------:R-:W-:-:S05]  /*0700*/  @P2 MOV R6, 0x7f800000 ;  /* 0x7f80000000062802 */ /* 0x000fca0000000f00 */
[----:B------:R-:W-:-:S05]  /*0710*/  @P2 FFMA.FTZ R7, R3, R6, +INF ;  /* 0x7f80000003072423 */ /* 0x000fca0000010006 */
[----:B------:R-:W-:-:S07]  /*0720*/  FSEL R7, R7, -RZ, P3 ;  /* 0x800000ff07077208 */ /* 0x000fce0001800000 */
.L_x_1:
[----:B------:R-:W-:Y:S05]  /*0730*/  BSYNC B0 ;  /* 0x0000000000007941 */ /* 0x000fea0003800000 */
.L_x_0:
[----:B------:R-:W-:Y:S04]  /*0740*/  BSSY B0, `(.L_x_2) ;  /* 0x0000007000007945 */ /* 0x000fe80003800000 */
[----:B------:R-:W-:Y:S05]  /*0750*/  @!P1 BRA `(.L_x_3) ;  /* 0x0000000000149947 */ /* 0x000fea0003800000 */
[C---:B------:R-:W-:Y:S02]  /*0760*/  ISETP.GE.AND P1, PT, R4.reuse, -0x407fffff, PT ;  /* 0xbf8000010400780c */ /* 0x040fe40003f26270 */
[----:B------:R-:W-:-:S11]  /*0770*/  FSETP.NEU.AND P2, PT, R4, RZ, PT ;  /* 0x000000ff0400720b */ /* 0x000fd60003f4d000 */
[----:B------:R-:W-:-:S05]  /*0780*/  @P1 MOV R3, 0x7f800000 ;  /* 0x7f80000000031802 */ /* 0x000fca0000000f00 */
[----:B------:R-:W-:-:S05]  /*0790*/  @P1 FFMA.FTZ R0, R4, R3, +INF ;  /* 0x7f80000004001423 */ /* 0x000fca0000010003 */
[----:B------:R-:W-:-:S07]  /*07a0*/  FSEL R0, R0, -RZ, P2 ;  /* 0x800000ff00007208 */ /* 0x000fce0001000000 */
.L_x_3:
[----:B------:R-:W-:Y:S05]  /*07b0*/  BSYNC B0 ;  /* 0x0000000000007941 */ /* 0x000fea0003800000 */
.L_x_2:
[----:B------:R-:W-:Y:S01]  /*07c0*/  FSEL R7, R10, R7, P0 ;  /* 0x000000070a077208 */ /* 0x000fe20000000000 */
[----:B------:R-:W-:Y:S01]  /*07d0*/  BSSY B0, `(.L_x_4) ;  /* 0x0000017000007945 */ /* 0x000fe20003800000 */
[----:B------:R-:W-:-:S03]  /*07e0*/  FSETP.GT.AND P0, PT, R11, 20, PT ;  /* 0x41a000000b00780b */ /* 0x000fc60003f04000 */
[----:B------:R-:W-:Y:S01]  /*07f0*/  FADD.FTZ R6, |R7|, -RZ ;  /* 0x800000ff07067221 */ /* 0x000fe20000010200 */
[----:B------:R-:W-:-:S04]  /*0800*/  FSEL R3, R11, R0, P0 ;  /* 0x000000000b037208 */ /* 0x000fc80000000000 */
[----:B------:R-:W-:-:S13]  /*0810*/  FSETP.GE.AND P1, PT, R6, 0.60000002384185791016, PT ;  /* 0x3f19999a0600780b */ /* 0x000fda0003f26000 */
[----:B------:R-:W-:Y:S05]  /*0820*/  @!P1 BRA `(.L_x_5) ;  /* 0x0000000000289947 */ /* 0x000fea0003800000 */
[C---:B------:R-:W-:Y:S01]  /*0830*/  FMUL R0, R6.reuse, 2.8853900432586669922 ;  /* 0x4038aa3b06007820 */ /* 0x040fe20000400000 */
[----:B------:R-:W-:Y:S01]  /*0840*/  HFMA2.MMA R5, -RZ, RZ, 1.875, 0 ;  /* 0x3f800000ff057435 */ /* 0x000fe200000001ff */
[----:B------:R-:W-:-:S04]  /*0850*/  FSETP.GE.AND P0, PT, R6, 9.010913848876953125, PT ;  /* 0x41102cb40600780b */ /* 0x000fc80003f06000 */
[----:B------:R-:W0:Y:S02]  /*0860*/  MUFU.EX2 R0, R0 ;  /* 0x0000000000007308 */ /* 0x000e240000000800 */
[----:B0-----:R-:W-:-:S06]  /*0870*/  FADD R4, R0, 1 ;  /* 0x3f80000000047421 */ /* 0x001fcc0000000000 */
[----:B------:R-:W0:Y:S02]  /*0880*/  MUFU.RCP R4, R4 ;  /* 0x0000000400047308 */ /* 0x000e240000001000 */
[----:B0-----:R-:W-:-:S05]  /*0890*/  FFMA.FTZ R5, R4, -2, R5 ;  /* 0xc000000004057823 */ /* 0x001fca0000010005 */
[----:B------:R-:W-:-:S04]  /*08a0*/  FSEL R5, R5, 1, !P0 ;  /* 0x3f80000005057808 */ /* 0x000fc80004000000 */
[----:B------:R-:W-:Y:S01]  /*08b0*/  LOP3.LUT R5, R5, 0x80000000, R7, 0xf8, !PT ;  /* 0x8000000005057812 */ /* 0x000fe200078ef807 */
[----:B------:R-:W-:Y:S06]  /*08c0*/  BRA `(.L_x_6) ;  /* 0x00000000001c7947 */ /* 0x000fec0003800000 */
.L_x_5:
[----:B------:R-:W-:Y:S01]  /*08d0*/  MOV R0, 0x3c80f082 ;  /* 0x3c80f08200007802 */ /* 0x000fe20000000f00 */
[----:B------:R-:W-:-:S04]  /*08e0*/  FMUL R5, R7, R7 ;  /* 0x0000000707057220 */ /* 0x000fc80000400000 */
[----:B------:R-:W-:-:S04]  /*08f0*/  FFMA.FTZ R0, R5, R0, -0.052303962409496307373 ;  /* 0xbd563cae05007423 */ /* 0x000fc80000010000 */
[----:B------:R-:W-:-:S04]  /*0900*/  FFMA.FTZ R0, R5, R0, 0.1331529766321182251 ;  /* 0x3e08594105007423 */ /* 0x000fc80000010000 */
[----:B------:R-:W-:-:S04]  /*0910*/  FFMA.FTZ R0, R5, R0, -0.33332768082618713379 ;  /* 0xbeaaa9ed05007423 */ /* 0x000fc80000010000 */
[----:B------:R-:W-:-:S04]  /*0920*/  FFMA.FTZ R0, R5, R0, RZ ;  /* 0x0000000005007223 */ /* 0x000fc800000100ff */
[----:B------:R-:W-:-:S07]  /*0930*/  FFMA.FTZ R5, R7, R0, R7 ;  /* 0x0000000007057223 */ /* 0x000fce0000010007 */
.L_x_6:
[----:B------:R-:W-:Y:S05]  /*0940*/  BSYNC B0 ;  /* 0x0000000000007941 */ /* 0x000fea0003800000 */
.L_x_4:
[----:B------:R-:W-:Y:S01]  /*0950*/  FADD.FTZ R8, |R3|, -RZ ;  /* 0x800000ff03087221 */ /* 0x000fe20000010200 */
[----:B------:R-:W-:Y:S01]  /*0960*/  BSSY B0, `(.L_x_7) ;  /* 0x0000015000007945 */ /* 0x000fe20003800000 */
[----:B------:R-:W-:-:S03]  /*0970*/  SHF.R.S32.HI R9, RZ, 0x1f, R2 ;  /* 0x0000001fff097819 */ /* 0x000fc60000011402 */
        /* <DEDUP_REMOVED lines=12> */
.L_x_8:
[----:B------:R-:W-:Y:S01]  /*0a40*/  MOV R0, 0x3c80f082 ;  /* 0x3c80f08200007802 */ /* 0x000fe20000000f00 */
[----:B------:R-:W-:-:S04]  /*0a50*/  FMUL R7, R3, R3 ;  /* 0x0000000303077220 */ /* 0x000fc80000400000 */
[----:B------:R-:W-:-:S04]  /*0a60*/  FFMA.FTZ R0, R7, R0, -0.052303962409496307373 ;  /* 0xbd563cae07007423 */ /* 0x000fc80000010000 */
[----:B------:R-:W-:-:S04]  /*0a70*/  FFMA.FTZ R0, R7, R0, 0.1331529766321182251 ;  /* 0x3e08594107007423 */ /* 0x000fc80000010000 */
[----:B------:R-:W-:-:S04]  /*0a80*/  FFMA.FTZ R0, R7, R0, -0.33332768082618713379 ;  /* 0xbeaaa9ed07007423 */ /* 0x000fc80000010000 */
[----:B------:R-:W-:-:S04]  /*0a90*/  FFMA.FTZ R0, R7, R0, RZ ;  /* 0x0000000007007223 */ /* 0x000fc800000100ff */
[----:B------:R-:W-:-:S07]  /*0aa0*/  FFMA.FTZ R0, R3, R0, R3 ;  /* 0x0000000003007223 */ /* 0x000fce0000010003 */
.L_x_9:
[----:B------:R-:W-:Y:S05]  /*0ab0*/  BSYNC B0 ;  /* 0x0000000000007941 */ /* 0x000fea0003800000 */
.L_x_7:
[----:B------:R-:W-:Y:S01]  /*0ac0*/  ULDC.64 UR6, c[0x0][0x210] ;  /* 0x0000840000067ab9 */ /* 0x000fe20000000a00 */
[----:B------:R-:W-:Y:S01]  /*0ad0*/  FMUL R10, R10, R5 ;  /* 0x000000050a0a7220 */ /* 0x000fe20000400000 */
[----:B------:R-:W-:Y:S01]  /*0ae0*/  LEA R4, P0, R2, UR6, 0x2 ;  /* 0x0000000602047c11 */ /* 0x000fe2000f8010ff */
[----:B------:R-:W-:-:S03]  /*0af0*/  FMUL R11, R11, R0 ;  /* 0x000000000b0b7220 */ /* 0x000fc60000400000 */
[----:B------:R-:W-:-:S05]  /*0b00*/  LEA.HI.X R5, R2, UR7, R9, 0x2, P0 ;  /* 0x0000000702057c11 */ /* 0x000fca00080f1409 */
[----:B------:R-:W-:Y:S01]  /*0b10*/  STG.E.64 desc[UR4][R4.64], R10 ;  /* 0x0000000a04007986 */ /* 0x000fe2000c101b04 */
[----:B------:R-:W-:Y:S05]  /*0b20*/  EXIT ;  /* 0x000000000000794d */ /* 0x000fea0003800000 */
.L_x_10:
[----:B------:R-:W-:-:S00]  /*0b30*/  BRA `(.L_x_10) ;  /* 0xfffffffc00fc7947 */ /* 0x000fc0000383ffff */
[----:B------:R-:W-:-:S00]  /*0b40*/  NOP ;  /* 0x0000000000007918 */ /* 0x000fc00000000000 */
        /* <DEDUP_REMOVED lines=11> */
.L_x_11:


//--------------------- .nv.global.init           --------------------------
	.section	.nv.global.init,"aw",@progbits
.nv.global.init:
	.type		_$_str,@object
	.size		_$_str,(_$_str_$_2 - _$_str)
_$_str:
        /*0000*/ 	.byte	0x5f, 0x5f, 0x43, 0x55, 0x44, 0x41, 0x5f, 0x46, 0x54, 0x5a, 0x00
	.type		_$_str_$_2,@object
	.size		_$_str_$_2,(.L_1 - _$_str_$_2)
_$_str_$_2:
        /*000b*/ 	.byte	0x5f, 0x5f, 0x43, 0x55, 0x44, 0x41, 0x5f, 0x50, 0x52, 0x45, 0x43, 0x5f, 0x53, 0x51, 0x52, 0x54
        /*001b*/ 	.byte	0x00
.L_1:


//--------------------- .nv.constant0.triton_poi_fused__native_batch_norm_legit_no_training_mul_softplus_tanh_6 --------------------------
	.section	.nv.constant0.triton_poi_fused__native_batch_norm_legit_no_training_mul_softplus_tanh_6,"a",@progbits
	.sectionflags	@""
	.align	4
.nv.constant0.triton_poi_fused__native_batch_norm_legit_no_training_mul_softplus_tanh_6:
	.zero		580
